//
// Generated by NVIDIA NVVM Compiler
//
// Compiler Build ID: CL-36424714
// Cuda compilation tools, release 13.0, V13.0.88
// Based on NVVM 20.0.0
//

.version 9.0
.target sm_100
.address_size 64

	// .globl	_Z16matrix_transposePKfPfi
// _ZZ16matrix_transposePKfPfiE5block has been demoted

.visible .entry _Z16matrix_transposePKfPfi(
	.param .u64 .ptr .align 1 _Z16matrix_transposePKfPfi_param_0,
	.param .u64 .ptr .align 1 _Z16matrix_transposePKfPfi_param_1,
	.param .u32 _Z16matrix_transposePKfPfi_param_2
)
{
	.reg .pred 	%p<5>;
	.reg .b32 	%r<38>;
	.reg .b32 	%f<3>;
	.reg .b64 	%rd<9>;
	// demoted variable
	.shared .align 4 .b8 _ZZ16matrix_transposePKfPfiE5block[4224];
	ld.param.u64 	%rd3, [_Z16matrix_transposePKfPfi_param_0];
	ld.param.u64 	%rd4, [_Z16matrix_transposePKfPfi_param_1];
	ld.param.u32 	%r19, [_Z16matrix_transposePKfPfi_param_2];
	mov.u32 	%r20, %ctaid.x;
	mov.u32 	%r1, %ntid.x;
	mul.lo.s32 	%r35, %r20, %r1;
	mov.u32 	%r3, %tid.x;
	add.s32 	%r21, %r35, %r3;
	setp.ge.u32 	%p1, %r21, %r19;
	@%p1 bra 	$L__BB0_6;
	mov.u32 	%r22, %ctaid.y;
	mov.u32 	%r23, %ntid.y;
	mul.lo.s32 	%r4, %r22, %r23;
	mov.u32 	%r5, %tid.y;
	add.s32 	%r6, %r4, %r5;
	mad.lo.s32 	%r24, %r5, 33, %r3;
	shl.b32 	%r25, %r24, 2;
	mov.u32 	%r26, _ZZ16matrix_transposePKfPfiE5block;
	add.s32 	%r7, %r26, %r25;
	mad.lo.s32 	%r27, %r3, 33, %r5;
	shl.b32 	%r28, %r27, 2;
	add.s32 	%r8, %r26, %r28;
	mov.u32 	%r29, %nctaid.y;
	mul.lo.s32 	%r9, %r29, %r23;
	mov.u32 	%r30, %nctaid.x;
	mul.lo.s32 	%r10, %r30, %r1;
	cvta.to.global.u64 	%rd1, %rd3;
	cvta.to.global.u64 	%rd2, %rd4;
$L__BB0_2:
	setp.ge.u32 	%p2, %r6, %r19;
	@%p2 bra 	$L__BB0_5;
	add.s32 	%r12, %r35, %r3;
	add.s32 	%r31, %r35, %r5;
	mad.lo.s32 	%r13, %r31, %r19, %r3;
	mov.u32 	%r36, %r6;
	mov.u32 	%r37, %r4;
$L__BB0_4:
	mad.lo.s32 	%r32, %r36, %r19, %r12;
	mul.wide.u32 	%rd5, %r32, 4;
	add.s64 	%rd6, %rd1, %rd5;
	ld.global.f32 	%f1, [%rd6];
	st.shared.f32 	[%r7], %f1;
	bar.sync 	0;
	ld.shared.f32 	%f2, [%r8];
	add.s32 	%r33, %r13, %r37;
	mul.wide.u32 	%rd7, %r33, 4;
	add.s64 	%rd8, %rd2, %rd7;
	st.global.f32 	[%rd8], %f2;
	add.s32 	%r37, %r37, %r9;
	add.s32 	%r36, %r37, %r5;
	setp.lt.u32 	%p3, %r36, %r19;
	@%p3 bra 	$L__BB0_4;
$L__BB0_5:
	add.s32 	%r35, %r35, %r10;
	add.s32 	%r34, %r35, %r3;
	setp.lt.u32 	%p4, %r34, %r19;
	@%p4 bra 	$L__BB0_2;
$L__BB0_6:
	ret;

}


// ===== COMPILED SASS (sm_100) =====

	.target	sm_100

	.elftype	@"ET_EXEC"


//--------------------- .note.nv.tkinfo           --------------------------
	.section	.note.nv.tkinfo,"",@"SHT_NOTE"
	.sectionflags	@"SHF_NOTE_NV_TKINFO"
	.tkinfo
        /*0018*/ 	.word	0x00000002
        /*0030*/ 	.string	""
        /*0030*/ 	.string	"ptxas"
        /*0030*/ 	.string	"Cuda compilation tools, release 13.0, V13.0.88"
        /*0030*/ 	.string	"Build cuda_13.0.r13.0/compiler.36424714_0"
        /*0030*/ 	.string	"-arch sm_100 -m 64 "



//--------------------- .note.nv.cuinfo           --------------------------
	.section	.note.nv.cuinfo,"",@"SHT_NOTE"
	.sectionflags	@"SHF_NOTE_NV_CUINFO"
        /*0018*/ 	.short	0x0002
        /*001a*/ 	.short	0x0064
        /*001c*/ 	.short	0x0082
	.zero		2


//--------------------- .nv.info                  --------------------------
	.section	.nv.info,"",@"SHT_CUDA_INFO"
	.align	4


	//----- nvinfo : EIATTR_REGCOUNT
	.align		4
        /*0000*/ 	.byte	0x04, 0x2f
        /*0002*/ 	.short	(.L_1 - .L_0)
	.align		4
.L_0:
        /*0004*/ 	.word	index@(_Z16matrix_transposePKfPfi)
        /*0008*/ 	.word	0x00000018


	//----- nvinfo : EIATTR_FRAME_SIZE
	.align		4
.L_1:
        /*000c*/ 	.byte	0x04, 0x11
        /*000e*/ 	.short	(.L_3 - .L_2)
	.align		4
.L_2:
        /*0010*/ 	.word	index@(_Z16matrix_transposePKfPfi)
        /*0014*/ 	.word	0x00000000


	//----- nvinfo : EIATTR_MIN_STACK_SIZE
	.align		4
.L_3:
        /*0018*/ 	.byte	0x04, 0x12
        /*001a*/ 	.short	(.L_5 - .L_4)
	.align		4
.L_4:
        /*001c*/ 	.word	index@(_Z16matrix_transposePKfPfi)
        /*0020*/ 	.word	0x00000000
.L_5:


//--------------------- .nv.compat                --------------------------
	.section	.nv.compat,"",@"SHT_CUDA_COMPAT_INFO"
	.align	4
        /*0000*/ 	.byte	0x02, 0x09, 0x00, 0x00, 0x02, 0x02, 0x01, 0x00, 0x02, 0x05, 0x05, 0x00, 0x03, 0x07, 0x01, 0x01
        /*0010*/ 	.byte	0x02, 0x03, 0x00, 0x00, 0x02, 0x06, 0x01, 0x00, 0x04, 0x0b, 0x08, 0x00, 0x09, 0x00, 0x00, 0x00
        /*0020*/ 	.byte	0x00, 0x00, 0x00, 0x00


//--------------------- .nv.info._Z16matrix_transposePKfPfi --------------------------
	.section	.nv.info._Z16matrix_transposePKfPfi,"",@"SHT_CUDA_INFO"
	.sectionflags	@""
	.align	4


	//----- nvinfo : EIATTR_CUDA_API_VERSION
	.align		4
        /*0000*/ 	.byte	0x04, 0x37
        /*0002*/ 	.short	(.L_7 - .L_6)
.L_6:
        /*0004*/ 	.word	0x00000082


	//----- nvinfo : EIATTR_KPARAM_INFO
	.align		4
.L_7:
        /*0008*/ 	.byte	0x04, 0x17
        /*000a*/ 	.short	(.L_9 - .L_8)
.L_8:
        /*000c*/ 	.word	0x00000000
        /*0010*/ 	.short	0x0002
        /*0012*/ 	.short	0x0010
        /*0014*/ 	.byte	0x00, 0xf0, 0x11, 0x00


	//----- nvinfo : EIATTR_KPARAM_INFO
	.align		4
.L_9:
        /*0018*/ 	.byte	0x04, 0x17
        /*001a*/ 	.short	(.L_11 - .L_10)
.L_10:
        /*001c*/ 	.word	0x00000000
        /*0020*/ 	.short	0x0001
        /*0022*/ 	.short	0x0008
        /*0024*/ 	.byte	0x00, 0xf5, 0x21, 0x00


	//----- nvinfo : EIATTR_KPARAM_INFO
	.align		4
.L_11:
        /*0028*/ 	.byte	0x04, 0x17
        /*002a*/ 	.short	(.L_13 - .L_12)
.L_12:
        /*002c*/ 	.word	0x00000000
        /*0030*/ 	.short	0x0000
        /*0032*/ 	.short	0x0000
        /*0034*/ 	.byte	0x00, 0xf5, 0x21, 0x00


	//----- nvinfo : EIATTR_SPARSE_MMA_MASK
	.align		4
.L_13:
        /*0038*/ 	.byte	0x03, 0x50
        /*003a*/ 	.short	0x0000


	//----- nvinfo : EIATTR_MAXREG_COUNT
	.align		4
        /*003c*/ 	.byte	0x03, 0x1b
        /*003e*/ 	.short	0x00ff


	//----- nvinfo : EIATTR_NUM_BARRIERS
	.align		4
        /*0040*/ 	.byte	0x02, 0x4c
        /*0042*/ 	.byte	0x01
	.zero		1


	//----- nvinfo : EIATTR_MERCURY_ISA_VERSION
	.align		4
        /*0044*/ 	.byte	0x03, 0x5f
        /*0046*/ 	.short	0x0101


	//----- nvinfo : EIATTR_VRC_CTA_INIT_COUNT
	.align		4
        /*0048*/ 	.byte	0x02, 0x4a
	.zero		1
	.zero		1


	//----- nvinfo : EIATTR_EXIT_INSTR_OFFSETS
	.align		4
        /*004c*/ 	.byte	0x04, 0x1c
        /*004e*/ 	.short	(.L_15 - .L_14)


	//   ....[0]....
.L_14:
        /*0050*/ 	.word	0x00000080


	//   ....[1]....
        /*0054*/ 	.word	0x00000370


	//----- nvinfo : EIATTR_CRS_STACK_SIZE
	.align		4
.L_15:
        /*0058*/ 	.byte	0x04, 0x1e
        /*005a*/ 	.short	(.L_17 - .L_16)
.L_16:
        /*005c*/ 	.word	0x00000000


	//----- nvinfo : EIATTR_CBANK_PARAM_SIZE
	.align		4
.L_17:
        /*0060*/ 	.byte	0x03, 0x19
        /*0062*/ 	.short	0x0014


	//----- nvinfo : EIATTR_PARAM_CBANK
	.align		4
        /*0064*/ 	.byte	0x04, 0x0a
        /*0066*/ 	.short	(.L_19 - .L_18)
	.align		4
.L_18:
        /*0068*/ 	.word	index@(.nv.constant0._Z16matrix_transposePKfPfi)
        /*006c*/ 	.short	0x0380
        /*006e*/ 	.short	0x0014


	//----- nvinfo : EIATTR_SW_WAR
	.align		4
.L_19:
        /*0070*/ 	.byte	0x04, 0x36
        /*0072*/ 	.short	(.L_21 - .L_20)
.L_20:
        /*0074*/ 	.word	0x00000008
.L_21:


//--------------------- .nv.callgraph             --------------------------
	.section	.nv.callgraph,"",@"SHT_CUDA_CALLGRAPH"
	.align	4
	.sectionentsize	8
	.align		4
        /*0000*/ 	.word	0x00000000
	.align		4
        /*0004*/ 	.word	0xffffffff
	.align		4
        /*0008*/ 	.word	0x00000000
	.align		4
        /*000c*/ 	.word	0xfffffffe
	.align		4
        /*0010*/ 	.word	0x00000000
	.align		4
        /*0014*/ 	.word	0xfffffffd
	.align		4
        /*0018*/ 	.word	0x00000000
	.align		4
        /*001c*/ 	.word	0xfffffffc


//--------------------- .text._Z16matrix_transposePKfPfi --------------------------
	.section	.text._Z16matrix_transposePKfPfi,"ax",@progbits
	.align	128
        .global         _Z16matrix_transposePKfPfi
        .type           _Z16matrix_transposePKfPfi,@function
        .size           _Z16matrix_transposePKfPfi,(.L_x_4 - _Z16matrix_transposePKfPfi)
        .other          _Z16matrix_transposePKfPfi,@"STO_CUDA_ENTRY STV_DEFAULT"
_Z16matrix_transposePKfPfi:
.text._Z16matrix_transposePKfPfi:
[----:B------:R-:W-:Y:S01]  /*0000*/  LDC R1, c[0x0][0x37c] ;  /* 0x0000df00ff017b82 */ /* 0x000fe20000000800 */
[----:B------:R-:W0:Y:S07]  /*0010*/  S2R R17, SR_TID.X ;  /* 0x0000000000117919 */ /* 0x000e2e0000002100 */
[----:B------:R-:W1:Y:S01]  /*0020*/  S2UR UR4, SR_CTAID.X ;  /* 0x00000000000479c3 */ /* 0x000e620000002500 */
[----:B------:R-:W1:Y:S01]  /*0030*/  LDCU UR8, c[0x0][0x360] ;  /* 0x00006c00ff0877ac */ /* 0x000e620008000800 */
[----:B------:R-:W2:Y:S01]  /*0040*/  LDCU UR5, c[0x0][0x390] ;  /* 0x00007200ff0577ac */ /* 0x000ea20008000800 */
[----:B-1----:R-:W-:-:S06]  /*0050*/  UIMAD UR4, UR4, UR8, URZ ;  /* 0x00000008040472a4 */ /* 0x002fcc000f8e02ff */
[----:B0-----:R-:W-:-:S05]  /*0060*/  VIADD R0, R17, UR4 ;  /* 0x0000000411007c36 */ /* 0x001fca0008000000 */
[----:B--2---:R-:W-:-:S13]  /*0070*/  ISETP.GE.U32.AND P0, PT, R0, UR5, PT ;  /* 0x0000000500007c0c */ /* 0x004fda000bf06070 */
[----:B------:R-:W-:Y:S05]  /*0080*/  @P0 EXIT ;  /* 0x000000000000094d */ /* 0x000fea0003800000 */
[----:B------:R-:W0:Y:S01]  /*0090*/  S2R R16, SR_TID.Y ;  /* 0x0000000000107919 */ /* 0x000e220000002200 */
[----:B------:R-:W1:Y:S01]  /*00a0*/  S2UR UR5, SR_CTAID.Y ;  /* 0x00000000000579c3 */ /* 0x000e620000002600 */
[----:B------:R-:W1:Y:S01]  /*00b0*/  LDCU UR9, c[0x0][0x364] ;  /* 0x00006c80ff0977ac */ /* 0x000e620008000800 */
[----:B------:R-:W-:Y:S01]  /*00c0*/  IMAD.U32 R0, RZ, RZ, UR4 ;  /* 0x00000004ff007e24 */ /* 0x000fe2000f8e00ff */
[----:B------:R-:W2:Y:S05]  /*00d0*/  LDCU UR10, c[0x0][0x374] ;  /* 0x00006e80ff0a77ac */ /* 0x000eaa0008000800 */
[----:B------:R-:W3:Y:S01]  /*00e0*/  S2UR UR7, SR_CgaCtaId ;  /* 0x00000000000779c3 */ /* 0x000ee20000008800 */
[----:B------:R-:W4:Y:S01]  /*00f0*/  LDCU UR11, c[0x0][0x370] ;  /* 0x00006e00ff0b77ac */ /* 0x000f220008000800 */
[----:B------:R-:W-:Y:S01]  /*0100*/  UMOV UR6, 0x400 ;  /* 0x0000040000067882 */ /* 0x000fe20000000000 */
[----:B------:R-:W0:Y:S01]  /*0110*/  LDCU.64 UR12, c[0x0][0x358] ;  /* 0x00006b00ff0c77ac */ /* 0x000e220008000a00 */
[----:B-1----:R-:W-:-:S02]  /*0120*/  UIMAD UR5, UR5, UR9, URZ ;  /* 0x00000009050572a4 */ /* 0x002fc4000f8e02ff */
[----:B----4-:R-:W-:Y:S01]  /*0130*/  UIMAD UR8, UR8, UR11, URZ ;  /* 0x0000000b080872a4 */ /* 0x010fe2000f8e02ff */
[C---:B0-----:R-:W-:Y:S01]  /*0140*/  IMAD R2, R16.reuse, 0x21, R17 ;  /* 0x0000002110027824 */ /* 0x041fe200078e0211 */
[----:B---3--:R-:W-:Y:S01]  /*0150*/  ULEA UR6, UR7, UR6, 0x18 ;  /* 0x0000000607067291 */ /* 0x008fe2000f8ec0ff */
[----:B------:R-:W-:Y:S01]  /*0160*/  IMAD R3, R17, 0x21, R16 ;  /* 0x0000002111037824 */ /* 0x000fe200078e0210 */
[----:B------:R-:W-:Y:S01]  /*0170*/  IADD3 R10, PT, PT, R16, UR5, RZ ;  /* 0x00000005100a7c10 */ /* 0x000fe2000fffe0ff */
[----:B--2---:R-:W-:-:S03]  /*0180*/  UIMAD UR7, UR9, UR10, URZ ;  /* 0x0000000a090772a4 */ /* 0x004fc6000f8e02ff */
[----:B------:R-:W-:Y:S02]  /*0190*/  LEA R11, R2, UR6, 0x2 ;  /* 0x00000006020b7c11 */ /* 0x000fe4000f8e10ff */
[----:B------:R-:W-:-:S07]  /*01a0*/  LEA R12, R3, UR6, 0x2 ;  /* 0x00000006030c7c11 */ /* 0x000fce000f8e10ff */
.L_x_2:
[----:B------:R-:W0:Y:S02]  /*01b0*/  LDC R21, c[0x0][0x390] ;  /* 0x0000e400ff157b82 */ /* 0x000e240000000800 */
[----:B0-----:R-:W-:-:S13]  /*01c0*/  ISETP.GE.U32.AND P0, PT, R10, R21, PT ;  /* 0x000000150a00720c */ /* 0x001fda0003f06070 */
[----:B--2---:R-:W-:Y:S05]  /*01d0*/  @P0 BRA `(.L_x_0) ;  /* 0x0000000000540947 */ /* 0x004fea0003800000 */
[----:B------:R-:W0:Y:S01]  /*01e0*/  LDC.64 R2, c[0x0][0x380] ;  /* 0x0000e000ff027b82 */ /* 0x000e220000000a00 */
[----:B------:R-:W-:Y:S01]  /*01f0*/  IMAD.IADD R6, R16, 0x1, R0 ;  /* 0x0000000110067824 */ /* 0x000fe200078e0200 */
[----:B------:R-:W-:Y:S01]  /*0200*/  IADD3 R18, PT, PT, R17, R0, RZ ;  /* 0x0000000011127210 */ /* 0x000fe20007ffe0ff */
[----:B------:R-:W-:Y:S01]  /*0210*/  IMAD.MOV.U32 R13, RZ, RZ, R10 ;  /* 0x000000ffff0d7224 */ /* 0x000fe200078e000a */
[----:B------:R-:W-:Y:S01]  /*0220*/  MOV R14, UR5 ;  /* 0x00000005000e7c02 */ /* 0x000fe20008000f00 */
[----:B------:R-:W-:-:S03]  /*0230*/  IMAD R19, R6, R21, R17 ;  /* 0x0000001506137224 */ /* 0x000fc600078e0211 */
[----:B------:R-:W1:Y:S04]  /*0240*/  LDC.64 R4, c[0x0][0x388] ;  /* 0x0000e200ff047b82 */ /* 0x000e680000000a00 */
.L_x_1:
[----:B------:R-:W-:-:S04]  /*0250*/  IMAD R7, R13, R21, R18 ;  /* 0x000000150d077224 */ /* 0x000fc800078e0212 */
[----:B0-----:R-:W-:-:S06]  /*0260*/  IMAD.WIDE.U32 R6, R7, 0x4, R2 ;  /* 0x0000000407067825 */ /* 0x001fcc00078e0002 */
[----:B--2---:R-:W2:Y:S01]  /*0270*/  LDG.E R6, desc[UR12][R6.64] ;  /* 0x0000000c06067981 */ /* 0x004ea2000c1e1900 */
[----:B------:R-:W-:Y:S05]  /*0280*/  WARPSYNC.ALL ;  /* 0x0000000000007948 */ /* 0x000fea0003800000 */
[----:B------:R-:W-:Y:S01]  /*0290*/  IMAD.IADD R9, R19, 0x1, R14 ;  /* 0x0000000113097824 */ /* 0x000fe200078e020e */
[----:B------:R-:W-:-:S03]  /*02a0*/  IADD3 R14, PT, PT, R14, UR7, RZ ;  /* 0x000000070e0e7c10 */ /* 0x000fc6000fffe0ff */
[----:B-1----:R-:W-:-:S04]  /*02b0*/  IMAD.WIDE.U32 R8, R9, 0x4, R4 ;  /* 0x0000000409087825 */ /* 0x002fc800078e0004 */
[----:B------:R-:W-:-:S05]  /*02c0*/  IMAD.IADD R13, R14, 0x1, R16 ;  /* 0x000000010e0d7824 */ /* 0x000fca00078e0210 */
[----:B------:R-:W-:Y:S01]  /*02d0*/  ISETP.GE.U32.AND P0, PT, R13, R21, PT ;  /* 0x000000150d00720c */ /* 0x000fe20003f06070 */
[----:B--2---:R-:W-:Y:S01]  /*02e0*/  STS [R11], R6 ;  /* 0x000000060b007388 */ /* 0x004fe20000000800 */
[----:B------:R-:W-:Y:S06]  /*02f0*/  BAR.SYNC.DEFER_BLOCKING 0x0 ;  /* 0x0000000000007b1d */ /* 0x000fec0000010000 */
[----:B------:R-:W0:Y:S04]  /*0300*/  LDS R15, [R12] ;  /* 0x000000000c0f7984 */ /* 0x000e280000000800 */
[----:B0-----:R2:W-:Y:S01]  /*0310*/  STG.E desc[UR12][R8.64], R15 ;  /* 0x0000000f08007986 */ /* 0x0015e2000c10190c */
[----:B------:R-:W-:Y:S05]  /*0320*/  @!P0 BRA `(.L_x_1) ;  /* 0xfffffffc00c88947 */ /* 0x000fea000383ffff */
.L_x_0:
[----:B------:R-:W-:-:S04]  /*0330*/  IADD3 R0, PT, PT, R0, UR8, RZ ;  /* 0x0000000800007c10 */ /* 0x000fc8000fffe0ff */
[----:B------:R-:W-:-:S04]  /*0340*/  IADD3 R2, PT, PT, R0, R17, RZ ;  /* 0x0000001100027210 */ /* 0x000fc80007ffe0ff */
[----:B------:R-:W-:-:S13]  /*0350*/  ISETP.GE.U32.AND P0, PT, R2, R21, PT ;  /* 0x000000150200720c */ /* 0x000fda0003f06070 */
[----:B------:R-:W-:Y:S05]  /*0360*/  @!P0 BRA `(.L_x_2) ;  /* 0xfffffffc00908947 */ /* 0x000fea000383ffff */
[----:B------:R-:W-:Y:S05]  /*0370*/  EXIT ;  /* 0x000000000000794d */ /* 0x000fea0003800000 */
.L_x_3:
[----:B------:R-:W-:-:S00]  /*0380*/  BRA `(.L_x_3) ;  /* 0xfffffffc00fc7947 */ /* 0x000fc0000383ffff */
[----:B------:R-:W-:-:S00]  /*0390*/  NOP ;  /* 0x0000000000007918 */ /* 0x000fc00000000000 */
        /* <DEDUP_REMOVED lines=14> */
.L_x_4:


//--------------------- .nv.shared._Z16matrix_transposePKfPfi --------------------------
	.section	.nv.shared._Z16matrix_transposePKfPfi,"aw",@nobits
	.sectionflags	@""
	.align	4
.nv.shared._Z16matrix_transposePKfPfi:
	.zero		5248


//--------------------- .nv.shared.reserved.0     --------------------------
	.section	.nv.shared.reserved.0,"aw",@nobits
	.weak		__nv_reservedSMEM_offset_0_alias
	.size		__nv_reservedSMEM_offset_0_alias, 0, 64
	.other		__nv_reservedSMEM_offset_0_alias,@"STO_CUDA_RESERVED_SHARED STV_DEFAULT"
__nv_reservedSMEM_offset_0_alias:
	.zero		0
	.zero		64


//--------------------- .nv.constant0._Z16matrix_transposePKfPfi --------------------------
	.section	.nv.constant0._Z16matrix_transposePKfPfi,"a",@progbits
	.sectionflags	@""
	.align	4
.nv.constant0._Z16matrix_transposePKfPfi:
	.zero		916


//--------------------- SYMBOLS --------------------------

	.type		.nv.reservedSmem.offset0,@object
	.size		.nv.reservedSmem.offset0,0x4
	.type		.nv.reservedSmem.cap,@object
	.size		.nv.reservedSmem.cap,0x4
